	.headerflags	@"EF_CUDA_TEXMODE_UNIFIED EF_CUDA_64BIT_ADDRESS EF_CUDA_ACCELERATORS EF_CUDA_SM90 EF_CUDA_VIRTUAL_SM(EF_CUDA_SM90)"
	.elftype	@"ET_EXEC"


//--------------------- .nv.info                  --------------------------
	.section	.nv.info,"",@"SHT_CUDA_INFO"
	.align	4


	//----- nvinfo : EIATTR_REGCOUNT
	.align		4
        /*0000*/ 	.byte	0x04, 0x2f
        /*0002*/ 	.short	(.L_3 - .L_2)
	.align		4
.L_2:
        /*0004*/ 	.word	index@(triton_poi_fused__native_batch_norm_legit_no_training_leaky_relu_0)
        /*0008*/ 	.word	0x0000001c


	//----- nvinfo : EIATTR_MIN_STACK_SIZE
	.align		4
.L_3:
        /*000c*/ 	.byte	0x04, 0x12
        /*000e*/ 	.short	(.L_5 - .L_4)
	.align		4
.L_4:
        /*0010*/ 	.word	index@(triton_poi_fused__native_batch_norm_legit_no_training_leaky_relu_0)
        /*0014*/ 	.word	0x00000000


	//----- nvinfo : EIATTR_FRAME_SIZE
	.align		4
.L_5:
        /*0018*/ 	.byte	0x04, 0x11
        /*001a*/ 	.short	(.L_7 - .L_6)
	.align		4
.L_6:
        /*001c*/ 	.word	index@(triton_poi_fused__native_batch_norm_legit_no_training_leaky_relu_0)
        /*0020*/ 	.word	0x00000000


	//----- nvinfo : EIATTR_MIN_STACK_SIZE
	.align		4
.L_7:
        /*0024*/ 	.byte	0x04, 0x12
        /*0026*/ 	.short	(.L_9 - .L_8)
	.align		4
.L_8:
        /*0028*/ 	.word	index@(triton_poi_fused__native_batch_norm_legit_no_training_leaky_relu_0)
        /*002c*/ 	.word	0x00000000
.L_9:


//--------------------- .nv.info.triton_poi_fused__native_batch_norm_legit_no_training_leaky_relu_0 --------------------------
	.section	.nv.info.triton_poi_fused__native_batch_norm_legit_no_training_leaky_relu_0,"",@"SHT_CUDA_INFO"
	.sectionflags	@""
	.align	4


	//----- nvinfo : EIATTR_CUDA_API_VERSION
	.align		4
        /*0000*/ 	.byte	0x04, 0x37
        /*0002*/ 	.short	(.L_11 - .L_10)
.L_10:
        /*0004*/ 	.word	0x0000007c


	//----- nvinfo : EIATTR_KPARAM_INFO
	.align		4
.L_11:
        /*0008*/ 	.byte	0x04, 0x17
        /*000a*/ 	.short	(.L_13 - .L_12)
.L_12:
        /*000c*/ 	.word	0x00000000
        /*0010*/ 	.short	0x0006
        /*0012*/ 	.short	0x0030
        /*0014*/ 	.byte	0x00, 0xf0, 0x11, 0x00


	//----- nvinfo : EIATTR_KPARAM_INFO
	.align		4
.L_13:
        /*0018*/ 	.byte	0x04, 0x17
        /*001a*/ 	.short	(.L_15 - .L_14)
.L_14:
        /*001c*/ 	.word	0x00000000
        /*0020*/ 	.short	0x0005
        /*0022*/ 	.short	0x0028
        /*0024*/ 	.byte	0x00, 0xf4, 0x21, 0x00


	//----- nvinfo : EIATTR_KPARAM_INFO
	.align		4
.L_15:
        /*0028*/ 	.byte	0x04, 0x17
        /*002a*/ 	.short	(.L_17 - .L_16)
.L_16:
        /*002c*/ 	.word	0x00000000
        /*0030*/ 	.short	0x0004
        /*0032*/ 	.short	0x0020
        /*0034*/ 	.byte	0x00, 0xf4, 0x21, 0x00


	//----- nvinfo : EIATTR_KPARAM_INFO
	.align		4
.L_17:
        /*0038*/ 	.byte	0x04, 0x17
        /*003a*/ 	.short	(.L_19 - .L_18)
.L_18:
        /*003c*/ 	.word	0x00000000
        /*0040*/ 	.short	0x0003
        /*0042*/ 	.short	0x0018
        /*0044*/ 	.byte	0x00, 0xf4, 0x21, 0x00


	//----- nvinfo : EIATTR_KPARAM_INFO
	.align		4
.L_19:
        /*0048*/ 	.byte	0x04, 0x17
        /*004a*/ 	.short	(.L_21 - .L_20)
.L_20:
        /*004c*/ 	.word	0x00000000
        /*0050*/ 	.short	0x0002
        /*0052*/ 	.short	0x0010
        /*0054*/ 	.byte	0x00, 0xf4, 0x21, 0x00


	//----- nvinfo : EIATTR_KPARAM_INFO
	.align		4
.L_21:
        /*0058*/ 	.byte	0x04, 0x17
        /*005a*/ 	.short	(.L_23 - .L_22)
.L_22:
        /*005c*/ 	.word	0x00000000
        /*0060*/ 	.short	0x0001
        /*0062*/ 	.short	0x0008
        /*0064*/ 	.byte	0x00, 0xf4, 0x21, 0x00


	//----- nvinfo : EIATTR_KPARAM_INFO
	.align		4
.L_23:
        /*0068*/ 	.byte	0x04, 0x17
        /*006a*/ 	.short	(.L_25 - .L_24)
.L_24:
        /*006c*/ 	.word	0x00000000
        /*0070*/ 	.short	0x0000
        /*0072*/ 	.short	0x0000
        /*0074*/ 	.byte	0x00, 0xf4, 0x21, 0x00


	//----- nvinfo : EIATTR_SPARSE_MMA_MASK
	.align		4
.L_25:
        /*0078*/ 	.byte	0x03, 0x50
        /*007a*/ 	.short	0x0000


	//----- nvinfo : EIATTR_MAXREG_COUNT
	.align		4
        /*007c*/ 	.byte	0x03, 0x1b
        /*007e*/ 	.short	0x00ff


	//----- nvinfo : EIATTR_EXIT_INSTR_OFFSETS
	.align		4
        /*0080*/ 	.byte	0x04, 0x1c
        /*0082*/ 	.short	(.L_27 - .L_26)


	//   ....[0]....
.L_26:
        /*0084*/ 	.word	0x00000530


	//   ....[1]....
        /*0088*/ 	.word	0x00000550


	//----- nvinfo : EIATTR_REQNTID
	.align		4
.L_27:
        /*008c*/ 	.byte	0x04, 0x10
        /*008e*/ 	.short	(.L_29 - .L_28)
.L_28:
        /*0090*/ 	.word	0x00000080
        /*0094*/ 	.word	0x00000001
        /*0098*/ 	.word	0x00000001


	//----- nvinfo : EIATTR_CBANK_PARAM_SIZE
	.align		4
.L_29:
        /*009c*/ 	.byte	0x03, 0x19
        /*009e*/ 	.short	0x0034


	//----- nvinfo : EIATTR_PARAM_CBANK
	.align		4
        /*00a0*/ 	.byte	0x04, 0x0a
        /*00a2*/ 	.short	(.L_31 - .L_30)
	.align		4
.L_30:
        /*00a4*/ 	.word	index@(.nv.constant0.triton_poi_fused__native_batch_norm_legit_no_training_leaky_relu_0)
        /*00a8*/ 	.short	0x0210
        /*00aa*/ 	.short	0x0034


	//----- nvinfo : EIATTR_SW_WAR
	.align		4
.L_31:
        /*00ac*/ 	.byte	0x04, 0x36
        /*00ae*/ 	.short	(.L_33 - .L_32)
.L_32:
        /*00b0*/ 	.word	0x00000008
.L_33:


//--------------------- .nv.callgraph             --------------------------
	.section	.nv.callgraph,"",@"SHT_CUDA_CALLGRAPH"
	.align	4
	.sectionentsize	8
	.align		4
        /*0000*/ 	.word	0x00000000
	.align		4
        /*0004*/ 	.word	0xffffffff
	.align		4
        /*0008*/ 	.word	0x00000000
	.align		4
        /*000c*/ 	.word	0xfffffffe
	.align		4
        /*0010*/ 	.word	0x00000000
	.align		4
        /*0014*/ 	.word	0xfffffffd
	.align		4
        /*0018*/ 	.word	0x00000000
	.align		4
        /*001c*/ 	.word	0xfffffffc


//--------------------- .nv.constant4             --------------------------
	.section	.nv.constant4,"a",@progbits
	.align	8
	.align		8
.nv.constant4:
        /*0000*/ 	.dword	_$_str
	.align		8
        /*0008*/ 	.dword	_$_str_$_2


//--------------------- .text.triton_poi_fused__native_batch_norm_legit_no_training_leaky_relu_0 --------------------------
	.section	.text.triton_poi_fused__native_batch_norm_legit_no_training_leaky_relu_0,"ax",@progbits
	.align	128
        .global         triton_poi_fused__native_batch_norm_legit_no_training_leaky_relu_0
        .type           triton_poi_fused__native_batch_norm_legit_no_training_leaky_relu_0,@function
        .size           triton_poi_fused__native_batch_norm_legit_no_training_leaky_relu_0,(.L_x_1 - triton_poi_fused__native_batch_norm_legit_no_training_leaky_relu_0)
        .other          triton_poi_fused__native_batch_norm_legit_no_training_leaky_relu_0,@"STO_CUDA_ENTRY STV_DEFAULT"
triton_poi_fused__native_batch_norm_legit_no_training_leaky_relu_0:
.text.triton_poi_fused__native_batch_norm_legit_no_training_leaky_relu_0:
[----:B------:R-:W0:Y:S01]  /*0000*/  LDC R1, c[0x0][0x28] ;  /* 0x00000a00ff017b82 */ /* 0x000e220000000800 */
[----:B------:R-:W1:Y:S01]  /*0010*/  S2R R0, SR_TID.X ;  /* 0x0000000000007919 */ /* 0x000e620000002100 */
[----:B------:R-:W-:Y:S01]  /*0020*/  CS2R R12, SRZ ;  /* 0x00000000000c7805 */ /* 0x000fe2000001ff00 */
[----:B------:R-:W-:-:S05]  /*0030*/  ULDC.64 UR4, c[0x0][0x208] ;  /* 0x0000820000047ab9 */ /* 0x000fca0000000a00 */
[----:B------:R-:W2:Y:S01]  /*0040*/  LDC.64 R22, c[0x0][0x220] ;  /* 0x00008800ff167b82 */ /* 0x000ea20000000a00 */
[----:B------:R-:W3:Y:S07]  /*0050*/  S2R R3, SR_CTAID.X ;  /* 0x0000000000037919 */ /* 0x000eee0000002500 */
[----:B------:R-:W4:Y:S08]  /*0060*/  LDC.64 R24, c[0x0][0x218] ;  /* 0x00008600ff187b82 */ /* 0x000f300000000a00 */
[----:B------:R-:W5:Y:S08]  /*0070*/  LDC.64 R8, c[0x0][0x230] ;  /* 0x00008c00ff087b82 */ /* 0x000f700000000a00 */
[----:B------:R-:W2:Y:S01]  /*0080*/  LDC.64 R10, c[0x0][0x238] ;  /* 0x00008e00ff0a7b82 */ /* 0x000ea20000000a00 */
[----:B-1----:R-:W-:-:S04]  /*0090*/  SHF.L.U32 R0, R0, 0x1, RZ ;  /* 0x0000000100007819 */ /* 0x002fc800000006ff */
[----:B------:R-:W-:-:S04]  /*00a0*/  LOP3.LUT R0, R0, 0xfe, RZ, 0xc0, !PT ;  /* 0x000000fe00007812 */ /* 0x000fc800078ec0ff */
[----:B---3--:R-:W-:Y:S02]  /*00b0*/  LEA R0, R3, R0, 0x8 ;  /* 0x0000000003007211 */ /* 0x008fe400078e40ff */
[----:B------:R-:W1:Y:S02]  /*00c0*/  LDC.64 R2, c[0x0][0x228] ;  /* 0x00008a00ff027b82 */ /* 0x000e640000000a00 */
[----:B------:R-:W-:Y:S01]  /*00d0*/  IADD3 R4, R0, 0x1, RZ ;  /* 0x0000000100047810 */ /* 0x000fe20007ffe0ff */
[C---:B------:R-:W-:Y:S01]  /*00e0*/  IMAD.HI R5, R0.reuse, 0x51eb851f, RZ ;  /* 0x51eb851f00057827 */ /* 0x040fe200078e02ff */
[----:B------:R-:W-:-:S03]  /*00f0*/  ISETP.GE.AND P0, PT, R0, 0x190, PT ;  /* 0x000001900000780c */ /* 0x000fc60003f06270 */
[----:B------:R-:W-:Y:S01]  /*0100*/  IMAD.HI R4, R4, 0x51eb851f, RZ ;  /* 0x51eb851f04047827 */ /* 0x000fe200078e02ff */
[----:B------:R-:W-:-:S04]  /*0110*/  SHF.R.U32.HI R6, RZ, 0x1f, R5 ;  /* 0x0000001fff067819 */ /* 0x000fc80000011605 */
[----:B------:R-:W-:Y:S02]  /*0120*/  LEA.HI.SX32 R6, R5, R6, 0x1d ;  /* 0x0000000605067211 */ /* 0x000fe400078feaff */
[----:B------:R-:W-:Y:S02]  /*0130*/  SHF.R.U32.HI R5, RZ, 0x1f, R4 ;  /* 0x0000001fff057819 */ /* 0x000fe40000011604 */
[----:B------:R-:W-:Y:S02]  /*0140*/  LEA.HI R7, R6, R6, RZ, 0x2 ;  /* 0x0000000606077211 */ /* 0x000fe400078f10ff */
[----:B------:R-:W-:Y:S02]  /*0150*/  LEA.HI.SX32 R15, R4, R5, 0x1d ;  /* 0x00000005040f7211 */ /* 0x000fe400078feaff */
[----:B------:R-:W-:Y:S02]  /*0160*/  LOP3.LUT R7, R7, 0xfffffffc, RZ, 0xc0, !PT ;  /* 0xfffffffc07077812 */ /* 0x000fe400078ec0ff */
[----:B------:R-:W-:-:S02]  /*0170*/  LEA.HI R4, R15, R15, RZ, 0x2 ;  /* 0x0000000f0f047211 */ /* 0x000fc400078f10ff */
[----:B------:R-:W-:Y:S02]  /*0180*/  IADD3 R7, R6, -R7, RZ ;  /* 0x8000000706077210 */ /* 0x000fe40007ffe0ff */
[----:B------:R-:W-:-:S03]  /*0190*/  LOP3.LUT R6, R4, 0xfffffffc, RZ, 0xc0, !PT ;  /* 0xfffffffc04067812 */ /* 0x000fc600078ec0ff */
[----:B-1----:R-:W-:Y:S01]  /*01a0*/  IMAD.WIDE R4, R7, 0x4, R2 ;  /* 0x0000000407047825 */ /* 0x002fe200078e0202 */
[----:B------:R-:W-:-:S04]  /*01b0*/  IADD3 R15, R15, -R6, RZ ;  /* 0x800000060f0f7210 */ /* 0x000fc80007ffe0ff */
[----:B------:R-:W3:Y:S01]  /*01c0*/  @!P0 LDG.E.EL R12, desc[UR4][R4.64] ;  /* 0x00000004040c8981 */ /* 0x000ee2000c2e1900 */
[----:B------:R-:W-:-:S05]  /*01d0*/  IMAD.WIDE R20, R15, 0x4, R2 ;  /* 0x000000040f147825 */ /* 0x000fca00078e0202 */
[----:B------:R4:W3:Y:S01]  /*01e0*/  @!P0 LDG.E.EL R13, desc[UR4][R20.64] ;  /* 0x00000004140d8981 */ /* 0x0008e2000c2e1900 */
[----:B------:R-:W-:Y:S01]  /*01f0*/  HFMA2.MMA R14, -RZ, RZ, 0, 0 ;  /* 0x00000000ff0e7435 */ /* 0x000fe200000001ff */
[----:B------:R-:W-:Y:S02]  /*0200*/  CS2R R16, SRZ ;  /* 0x0000000000107805 */ /* 0x000fe4000001ff00 */
[----:B------:R-:W-:Y:S01]  /*0210*/  CS2R R2, SRZ ;  /* 0x0000000000027805 */ /* 0x000fe2000001ff00 */
[----:B--2---:R-:W-:-:S04]  /*0220*/  IMAD.WIDE R18, R7, 0x4, R22 ;  /* 0x0000000407127825 */ /* 0x004fc800078e0216 */
[----:B------:R-:W-:Y:S01]  /*0230*/  IMAD.WIDE R22, R15, 0x4, R22 ;  /* 0x000000040f167825 */ /* 0x000fe200078e0216 */
[----:B------:R-:W2:Y:S03]  /*0240*/  @!P0 LDG.E.EL R17, desc[UR4][R18.64] ;  /* 0x0000000412118981 */ /* 0x000ea6000c2e1900 */
[----:B----4-:R-:W-:Y:S01]  /*0250*/  IMAD.WIDE R20, R0, 0x4, R24 ;  /* 0x0000000400147825 */ /* 0x010fe200078e0218 */
[----:B------:R-:W4:Y:S03]  /*0260*/  @!P0 LDG.E.EL R14, desc[UR4][R22.64] ;  /* 0x00000004160e8981 */ /* 0x000f26000c2e1900 */
[C---:B-----5:R-:W-:Y:S01]  /*0270*/  IMAD.WIDE R4, R7.reuse, 0x4, R8 ;  /* 0x0000000407047825 */ /* 0x060fe200078e0208 */
[----:B------:R-:W2:Y:S03]  /*0280*/  @!P0 LDG.E.64 R2, desc[UR4][R20.64] ;  /* 0x0000000414028981 */ /* 0x000ea6000c1e1b00 */
[----:B0-----:R-:W-:Y:S01]  /*0290*/  IMAD.WIDE R6, R7, 0x4, R10 ;  /* 0x0000000407067825 */ /* 0x001fe200078e020a */
[----:B------:R-:W5:Y:S03]  /*02a0*/  @!P0 LDG.E.EL R16, desc[UR4][R4.64] ;  /* 0x0000000404108981 */ /* 0x000f66000c2e1900 */
[----:B------:R-:W-:-:S04]  /*02b0*/  IMAD.WIDE R8, R15, 0x4, R8 ;  /* 0x000000040f087825 */ /* 0x000fc800078e0208 */
[----:B------:R-:W-:Y:S01]  /*02c0*/  IMAD.WIDE R24, R15, 0x4, R10 ;  /* 0x000000040f187825 */ /* 0x000fe200078e020a */
[----:B------:R-:W-:Y:S02]  /*02d0*/  MOV R15, RZ ;  /* 0x000000ff000f7202 */ /* 0x000fe40000000f00 */
[----:B------:R-:W-:-:S04]  /*02e0*/  CS2R R10, SRZ ;  /* 0x00000000000a7805 */ /* 0x000fc8000001ff00 */
[----:B------:R-:W2:Y:S04]  /*02f0*/  @!P0 LDG.E.EL R15, desc[UR4][R8.64] ;  /* 0x00000004080f8981 */ /* 0x000ea8000c2e1900 */
[----:B------:R0:W5:Y:S04]  /*0300*/  @!P0 LDG.E.EL R11, desc[UR4][R6.64] ;  /* 0x00000004060b8981 */ /* 0x000168000c2e1900 */
[----:B------:R-:W2:Y:S01]  /*0310*/  @!P0 LDG.E.EL R10, desc[UR4][R24.64] ;  /* 0x00000004180a8981 */ /* 0x000ea2000c2e1900 */
[----:B0-----:R-:W-:Y:S01]  /*0320*/  HFMA2.MMA R6, -RZ, RZ, 1.625, 0 ;  /* 0x3e800000ff067435 */ /* 0x001fe200000001ff */
[----:B---3--:R-:W-:Y:S01]  /*0330*/  FADD R12, R12, 9.9999997473787516356e-06 ;  /* 0x3727c5ac0c0c7421 */ /* 0x008fe20000000000 */
[----:B------:R-:W-:-:S03]  /*0340*/  FADD R13, R13, 9.9999997473787516356e-06 ;  /* 0x3727c5ac0d0d7421 */ /* 0x000fc60000000000 */
[----:B------:R-:W0:Y:S08]  /*0350*/  MUFU.SQRT R18, R12 ;  /* 0x0000000c00127308 */ /* 0x000e300000002000 */
[----:B------:R-:W1:Y:S01]  /*0360*/  MUFU.SQRT R19, R13 ;  /* 0x0000000d00137308 */ /* 0x000e620000002000 */
[C---:B0-----:R-:W-:Y:S02]  /*0370*/  FSETP.GT.AND P1, PT, R18.reuse, 8.50705917302346158658e+37, PT ;  /* 0x7e8000001200780b */ /* 0x041fe40003f24000 */
[----:B------:R-:W-:-:S02]  /*0380*/  FSETP.GEU.AND P3, PT, R18, 1.175494350822287508e-38, PT ;  /* 0x008000001200780b */ /* 0x000fc40003f6e000 */
[C---:B-1----:R-:W-:Y:S02]  /*0390*/  FSETP.GT.AND P2, PT, R19.reuse, 8.50705917302346158658e+37, PT ;  /* 0x7e8000001300780b */ /* 0x042fe40003f44000 */
[----:B------:R-:W-:-:S07]  /*03a0*/  FSETP.GEU.AND P4, PT, R19, 1.175494350822287508e-38, PT ;  /* 0x008000001300780b */ /* 0x000fce0003f8e000 */
[----:B------:R-:W-:-:S04]  /*03b0*/  @P1 FMUL R18, R18, 0.25 ;  /* 0x3e80000012121820 */ /* 0x000fc80000400000 */
[----:B------:R-:W-:Y:S01]  /*03c0*/  @!P3 FMUL R18, R18, 16777216 ;  /* 0x4b8000001212b820 */ /* 0x000fe20000400000 */
[----:B------:R-:W-:-:S04]  /*03d0*/  @P2 FMUL R19, R19, 0.25 ;  /* 0x3e80000013132820 */ /* 0x000fc80000400000 */
[----:B------:R-:W-:Y:S01]  /*03e0*/  @!P4 FMUL R19, R19, 16777216 ;  /* 0x4b8000001313c820 */ /* 0x000fe20000400000 */
[----:B------:R-:W0:Y:S01]  /*03f0*/  MUFU.RCP R18, R18 ;  /* 0x0000001200127308 */ /* 0x000e220000001000 */
[----:B------:R-:W-:-:S07]  /*0400*/  FSEL R5, R6, 1, P1 ;  /* 0x3f80000006057808 */ /* 0x000fce0000800000 */
[----:B------:R-:W1:Y:S01]  /*0410*/  MUFU.RCP R19, R19 ;  /* 0x0000001300137308 */ /* 0x000e620000001000 */
[----:B------:R-:W-:Y:S01]  /*0420*/  FSEL R6, R6, 1, P2 ;  /* 0x3f80000006067808 */ /* 0x000fe20001000000 */
[----:B------:R-:W-:-:S04]  /*0430*/  @!P3 FMUL R5, R5, 16777216 ;  /* 0x4b8000000505b820 */ /* 0x000fc80000400000 */
[----:B------:R-:W-:Y:S01]  /*0440*/  @!P4 FMUL R6, R6, 16777216 ;  /* 0x4b8000000606c820 */ /* 0x000fe20000400000 */
[----:B0-----:R-:W-:Y:S01]  /*0450*/  FMUL R4, R18, R5 ;  /* 0x0000000512047220 */ /* 0x001fe20000400000 */
[----:B--2---:R-:W-:Y:S01]  /*0460*/  FADD R17, -R17, R2 ;  /* 0x0000000211117221 */ /* 0x004fe20000000100 */
[----:B----4-:R-:W-:Y:S02]  /*0470*/  FADD R14, -R14, R3 ;  /* 0x000000030e0e7221 */ /* 0x010fe40000000100 */
[----:B------:R-:W0:Y:S01]  /*0480*/  LDC.64 R2, c[0x0][0x210] ;  /* 0x00008400ff027b82 */ /* 0x000e220000000a00 */
[----:B-1----:R-:W-:Y:S01]  /*0490*/  FMUL R5, R19, R6 ;  /* 0x0000000613057220 */ /* 0x002fe20000400000 */
[----:B------:R-:W-:-:S03]  /*04a0*/  FMUL R4, R17, R4 ;  /* 0x0000000411047220 */ /* 0x000fc60000400000 */
[----:B------:R-:W-:Y:S01]  /*04b0*/  FMUL R5, R14, R5 ;  /* 0x000000050e057220 */ /* 0x000fe20000400000 */
[----:B-----5:R-:W-:-:S03]  /*04c0*/  FFMA R4, R4, R16, R11 ;  /* 0x0000001004047223 */ /* 0x020fc6000000000b */
[----:B------:R-:W-:Y:S02]  /*04d0*/  FFMA R5, R5, R15, R10 ;  /* 0x0000000f05057223 */ /* 0x000fe4000000000a */
[----:B------:R-:W-:-:S03]  /*04e0*/  FSETP.GT.AND P1, PT, R4, RZ, PT ;  /* 0x000000ff0400720b */ /* 0x000fc60003f24000 */
[----:B------:R-:W-:Y:S01]  /*04f0*/  FSETP.GT.AND P2, PT, R5, RZ, PT ;  /* 0x000000ff0500720b */ /* 0x000fe20003f44000 */
[----:B0-----:R-:W-:-:S09]  /*0500*/  IMAD.WIDE R2, R0, 0x4, R2 ;  /* 0x0000000400027825 */ /* 0x001fd200078e0202 */
[----:B------:R-:W-:-:S03]  /*0510*/  @!P1 FMUL R4, R4, 0.0099999997764825820923 ;  /* 0x3c23d70a04049820 */ /* 0x000fc60000400000 */
[----:B------:R-:W-:Y:S01]  /*0520*/  @!P2 FMUL R5, R5, 0.0099999997764825820923 ;  /* 0x3c23d70a0505a820 */ /* 0x000fe20000400000 */
[----:B------:R-:W-:Y:S06]  /*0530*/  @P0 EXIT ;  /* 0x000000000000094d */ /* 0x000fec0003800000 */
[----:B------:R-:W-:Y:S01]  /*0540*/  STG.E.64 desc[UR4][R2.64], R4 ;  /* 0x0000000402007986 */ /* 0x000fe2000c101b04 */
[----:B------:R-:W-:Y:S05]  /*0550*/  EXIT ;  /* 0x000000000000794d */ /* 0x000fea0003800000 */
.L_x_0:
[----:B------:R-:W-:-:S00]  /*0560*/  BRA `(.L_x_0) ;  /* 0xfffffffc00fc7947 */ /* 0x000fc0000383ffff */
[----:B------:R-:W-:-:S00]  /*0570*/  NOP ;  /* 0x0000000000007918 */ /* 0x000fc00000000000 */
        /* <DEDUP_REMOVED lines=8> */
.L_x_1:


//--------------------- .nv.global.init           --------------------------
	.section	.nv.global.init,"aw",@progbits
.nv.global.init:
	.type		_$_str,@object
	.size		_$_str,(_$_str_$_2 - _$_str)
_$_str:
        /*0000*/ 	.byte	0x5f, 0x5f, 0x43, 0x55, 0x44, 0x41, 0x5f, 0x46, 0x54, 0x5a, 0x00
	.type		_$_str_$_2,@object
	.size		_$_str_$_2,(.L_1 - _$_str_$_2)
_$_str_$_2:
        /*000b*/ 	.byte	0x5f, 0x5f, 0x43, 0x55, 0x44, 0x41, 0x5f, 0x50, 0x52, 0x45, 0x43, 0x5f, 0x53, 0x51, 0x52, 0x54
        /*001b*/ 	.byte	0x00
.L_1:


//--------------------- .nv.constant0.triton_poi_fused__native_batch_norm_legit_no_training_leaky_relu_0 --------------------------
	.section	.nv.constant0.triton_poi_fused__native_batch_norm_legit_no_training_leaky_relu_0,"a",@progbits
	.sectionflags	@""
	.align	4
.nv.constant0.triton_poi_fused__native_batch_norm_legit_no_training_leaky_relu_0:
	.zero		580
